//
// Generated by NVIDIA NVVM Compiler
//
// Compiler Build ID: CL-36424714
// Cuda compilation tools, release 13.0, V13.0.88
// Based on NVVM 20.0.0
//

.version 9.0
.target sm_100
.address_size 64

	// .globl	_Z20vectorScalarMultiplyPKfPffi
// _ZZ30vectorScalarMultiply_coalescedPKfPffiE12input_shared has been demoted

.visible .entry _Z20vectorScalarMultiplyPKfPffi(
	.param .u64 .ptr .align 1 _Z20vectorScalarMultiplyPKfPffi_param_0,
	.param .u64 .ptr .align 1 _Z20vectorScalarMultiplyPKfPffi_param_1,
	.param .f32 _Z20vectorScalarMultiplyPKfPffi_param_2,
	.param .u32 _Z20vectorScalarMultiplyPKfPffi_param_3
)
{
	.reg .pred 	%p<2>;
	.reg .b32 	%r<6>;
	.reg .b32 	%f<4>;
	.reg .b64 	%rd<8>;

	ld.param.u64 	%rd1, [_Z20vectorScalarMultiplyPKfPffi_param_0];
	ld.param.u64 	%rd2, [_Z20vectorScalarMultiplyPKfPffi_param_1];
	ld.param.f32 	%f1, [_Z20vectorScalarMultiplyPKfPffi_param_2];
	ld.param.u32 	%r2, [_Z20vectorScalarMultiplyPKfPffi_param_3];
	mov.u32 	%r3, %ntid.x;
	mov.u32 	%r4, %ctaid.x;
	mov.u32 	%r5, %tid.x;
	mad.lo.s32 	%r1, %r3, %r4, %r5;
	setp.ge.s32 	%p1, %r1, %r2;
	@%p1 bra 	$L__BB0_2;
	cvta.to.global.u64 	%rd3, %rd1;
	cvta.to.global.u64 	%rd4, %rd2;
	mul.wide.s32 	%rd5, %r1, 4;
	add.s64 	%rd6, %rd3, %rd5;
	ld.global.f32 	%f2, [%rd6];
	mul.f32 	%f3, %f1, %f2;
	add.s64 	%rd7, %rd4, %rd5;
	st.global.f32 	[%rd7], %f3;
$L__BB0_2:
	ret;

}
	// .globl	_Z30vectorScalarMultiply_coalescedPKfPffi
.visible .entry _Z30vectorScalarMultiply_coalescedPKfPffi(
	.param .u64 .ptr .align 1 _Z30vectorScalarMultiply_coalescedPKfPffi_param_0,
	.param .u64 .ptr .align 1 _Z30vectorScalarMultiply_coalescedPKfPffi_param_1,
	.param .f32 _Z30vectorScalarMultiply_coalescedPKfPffi_param_2,
	.param .u32 _Z30vectorScalarMultiply_coalescedPKfPffi_param_3
)
{
	.reg .pred 	%p<2>;
	.reg .b32 	%r<9>;
	.reg .b32 	%f<5>;
	.reg .b64 	%rd<9>;
	// demoted variable
	.shared .align 4 .b8 _ZZ30vectorScalarMultiply_coalescedPKfPffiE12input_shared[64];
	ld.param.u64 	%rd2, [_Z30vectorScalarMultiply_coalescedPKfPffi_param_0];
	ld.param.u64 	%rd1, [_Z30vectorScalarMultiply_coalescedPKfPffi_param_1];
	ld.param.f32 	%f1, [_Z30vectorScalarMultiply_coalescedPKfPffi_param_2];
	ld.param.u32 	%r3, [_Z30vectorScalarMultiply_coalescedPKfPffi_param_3];
	cvta.to.global.u64 	%rd3, %rd2;
	mov.u32 	%r4, %ntid.x;
	mov.u32 	%r5, %ctaid.x;
	mov.u32 	%r6, %tid.x;
	mad.lo.s32 	%r1, %r4, %r5, %r6;
	mul.wide.s32 	%rd4, %r1, 4;
	add.s64 	%rd5, %rd3, %rd4;
	ld.global.f32 	%f2, [%rd5];
	shl.b32 	%r7, %r6, 2;
	mov.u32 	%r8, _ZZ30vectorScalarMultiply_coalescedPKfPffiE12input_shared;
	add.s32 	%r2, %r8, %r7;
	st.shared.f32 	[%r2], %f2;
	bar.sync 	0;
	setp.ge.s32 	%p1, %r1, %r3;
	@%p1 bra 	$L__BB1_2;
	cvta.to.global.u64 	%rd6, %rd1;
	ld.shared.f32 	%f3, [%r2];
	mul.f32 	%f4, %f1, %f3;
	add.s64 	%rd8, %rd6, %rd4;
	st.global.f32 	[%rd8], %f4;
$L__BB1_2:
	ret;

}


// ===== COMPILED SASS (sm_100) =====

	.target	sm_100

	.elftype	@"ET_EXEC"


//--------------------- .note.nv.tkinfo           --------------------------
	.section	.note.nv.tkinfo,"",@"SHT_NOTE"
	.sectionflags	@"SHF_NOTE_NV_TKINFO"
	.tkinfo
        /*0018*/ 	.word	0x00000002
        /*0030*/ 	.string	""
        /*0030*/ 	.string	"ptxas"
        /*0030*/ 	.string	"Cuda compilation tools, release 13.0, V13.0.88"
        /*0030*/ 	.string	"Build cuda_13.0.r13.0/compiler.36424714_0"
        /*0030*/ 	.string	"-arch sm_100 -m 64 "



//--------------------- .note.nv.cuinfo           --------------------------
	.section	.note.nv.cuinfo,"",@"SHT_NOTE"
	.sectionflags	@"SHF_NOTE_NV_CUINFO"
        /*0018*/ 	.short	0x0002
        /*001a*/ 	.short	0x0064
        /*001c*/ 	.short	0x0082
	.zero		2


//--------------------- .nv.info                  --------------------------
	.section	.nv.info,"",@"SHT_CUDA_INFO"
	.align	4


	//----- nvinfo : EIATTR_REGCOUNT
	.align		4
        /*0000*/ 	.byte	0x04, 0x2f
        /*0002*/ 	.short	(.L_1 - .L_0)
	.align		4
.L_0:
        /*0004*/ 	.word	index@(_Z20vectorScalarMultiplyPKfPffi)
        /*0008*/ 	.word	0x0000000a


	//----- nvinfo : EIATTR_FRAME_SIZE
	.align		4
.L_1:
        /*000c*/ 	.byte	0x04, 0x11
        /*000e*/ 	.short	(.L_3 - .L_2)
	.align		4
.L_2:
        /*0010*/ 	.word	index@(_Z20vectorScalarMultiplyPKfPffi)
        /*0014*/ 	.word	0x00000000


	//----- nvinfo : EIATTR_REGCOUNT
	.align		4
.L_3:
        /*0018*/ 	.byte	0x04, 0x2f
        /*001a*/ 	.short	(.L_5 - .L_4)
	.align		4
.L_4:
        /*001c*/ 	.word	index@(_Z30vectorScalarMultiply_coalescedPKfPffi)
        /*0020*/ 	.word	0x0000000a


	//----- nvinfo : EIATTR_FRAME_SIZE
	.align		4
.L_5:
        /*0024*/ 	.byte	0x04, 0x11
        /*0026*/ 	.short	(.L_7 - .L_6)
	.align		4
.L_6:
        /*0028*/ 	.word	index@(_Z30vectorScalarMultiply_coalescedPKfPffi)
        /*002c*/ 	.word	0x00000000


	//----- nvinfo : EIATTR_MIN_STACK_SIZE
	.align		4
.L_7:
        /*0030*/ 	.byte	0x04, 0x12
        /*0032*/ 	.short	(.L_9 - .L_8)
	.align		4
.L_8:
        /*0034*/ 	.word	index@(_Z30vectorScalarMultiply_coalescedPKfPffi)
        /*0038*/ 	.word	0x00000000


	//----- nvinfo : EIATTR_MIN_STACK_SIZE
	.align		4
.L_9:
        /*003c*/ 	.byte	0x04, 0x12
        /*003e*/ 	.short	(.L_11 - .L_10)
	.align		4
.L_10:
        /*0040*/ 	.word	index@(_Z20vectorScalarMultiplyPKfPffi)
        /*0044*/ 	.word	0x00000000
.L_11:


//--------------------- .nv.compat                --------------------------
	.section	.nv.compat,"",@"SHT_CUDA_COMPAT_INFO"
	.align	4
        /*0000*/ 	.byte	0x02, 0x09, 0x00, 0x00, 0x02, 0x02, 0x01, 0x00, 0x02, 0x05, 0x05, 0x00, 0x03, 0x07, 0x01, 0x01
        /*0010*/ 	.byte	0x02, 0x03, 0x00, 0x00, 0x02, 0x06, 0x01, 0x00, 0x04, 0x0b, 0x08, 0x00, 0x09, 0x00, 0x00, 0x00
        /*0020*/ 	.byte	0x00, 0x00, 0x00, 0x00


//--------------------- .nv.info._Z30vectorScalarMultiply_coalescedPKfPffi --------------------------
	.section	.nv.info._Z30vectorScalarMultiply_coalescedPKfPffi,"",@"SHT_CUDA_INFO"
	.sectionflags	@""
	.align	4


	//----- nvinfo : EIATTR_CUDA_API_VERSION
	.align		4
        /*0000*/ 	.byte	0x04, 0x37
        /*0002*/ 	.short	(.L_13 - .L_12)
.L_12:
        /*0004*/ 	.word	0x00000082


	//----- nvinfo : EIATTR_KPARAM_INFO
	.align		4
.L_13:
        /*0008*/ 	.byte	0x04, 0x17
        /*000a*/ 	.short	(.L_15 - .L_14)
.L_14:
        /*000c*/ 	.word	0x00000000
        /*0010*/ 	.short	0x0003
        /*0012*/ 	.short	0x0014
        /*0014*/ 	.byte	0x00, 0xf0, 0x11, 0x00


	//----- nvinfo : EIATTR_KPARAM_INFO
	.align		4
.L_15:
        /*0018*/ 	.byte	0x04, 0x17
        /*001a*/ 	.short	(.L_17 - .L_16)
.L_16:
        /*001c*/ 	.word	0x00000000
        /*0020*/ 	.short	0x0002
        /*0022*/ 	.short	0x0010
        /*0024*/ 	.byte	0x00, 0xf0, 0x11, 0x00


	//----- nvinfo : EIATTR_KPARAM_INFO
	.align		4
.L_17:
        /*0028*/ 	.byte	0x04, 0x17
        /*002a*/ 	.short	(.L_19 - .L_18)
.L_18:
        /*002c*/ 	.word	0x00000000
        /*0030*/ 	.short	0x0001
        /*0032*/ 	.short	0x0008
        /*0034*/ 	.byte	0x00, 0xf5, 0x21, 0x00


	//----- nvinfo : EIATTR_KPARAM_INFO
	.align		4
.L_19:
        /*0038*/ 	.byte	0x04, 0x17
        /*003a*/ 	.short	(.L_21 - .L_20)
.L_20:
        /*003c*/ 	.word	0x00000000
        /*0040*/ 	.short	0x0000
        /*0042*/ 	.short	0x0000
        /*0044*/ 	.byte	0x00, 0xf5, 0x21, 0x00


	//----- nvinfo : EIATTR_SPARSE_MMA_MASK
	.align		4
.L_21:
        /*0048*/ 	.byte	0x03, 0x50
        /*004a*/ 	.short	0x0000


	//----- nvinfo : EIATTR_MAXREG_COUNT
	.align		4
        /*004c*/ 	.byte	0x03, 0x1b
        /*004e*/ 	.short	0x00ff


	//----- nvinfo : EIATTR_NUM_BARRIERS
	.align		4
        /*0050*/ 	.byte	0x02, 0x4c
        /*0052*/ 	.byte	0x01
	.zero		1


	//----- nvinfo : EIATTR_MERCURY_ISA_VERSION
	.align		4
        /*0054*/ 	.byte	0x03, 0x5f
        /*0056*/ 	.short	0x0101


	//----- nvinfo : EIATTR_VRC_CTA_INIT_COUNT
	.align		4
        /*0058*/ 	.byte	0x02, 0x4a
	.zero		1
	.zero		1


	//----- nvinfo : EIATTR_EXIT_INSTR_OFFSETS
	.align		4
        /*005c*/ 	.byte	0x04, 0x1c
        /*005e*/ 	.short	(.L_23 - .L_22)


	//   ....[0]....
.L_22:
        /*0060*/ 	.word	0x00000110


	//   ....[1]....
        /*0064*/ 	.word	0x00000180


	//----- nvinfo : EIATTR_CBANK_PARAM_SIZE
	.align		4
.L_23:
        /*0068*/ 	.byte	0x03, 0x19
        /*006a*/ 	.short	0x0018


	//----- nvinfo : EIATTR_PARAM_CBANK
	.align		4
        /*006c*/ 	.byte	0x04, 0x0a
        /*006e*/ 	.short	(.L_25 - .L_24)
	.align		4
.L_24:
        /*0070*/ 	.word	index@(.nv.constant0._Z30vectorScalarMultiply_coalescedPKfPffi)
        /*0074*/ 	.short	0x0380
        /*0076*/ 	.short	0x0018


	//----- nvinfo : EIATTR_SW_WAR
	.align		4
.L_25:
        /*0078*/ 	.byte	0x04, 0x36
        /*007a*/ 	.short	(.L_27 - .L_26)
.L_26:
        /*007c*/ 	.word	0x00000008
.L_27:


//--------------------- .nv.info._Z20vectorScalarMultiplyPKfPffi --------------------------
	.section	.nv.info._Z20vectorScalarMultiplyPKfPffi,"",@"SHT_CUDA_INFO"
	.sectionflags	@""
	.align	4


	//----- nvinfo : EIATTR_CUDA_API_VERSION
	.align		4
        /*0000*/ 	.byte	0x04, 0x37
        /*0002*/ 	.short	(.L_29 - .L_28)
.L_28:
        /*0004*/ 	.word	0x00000082


	//----- nvinfo : EIATTR_KPARAM_INFO
	.align		4
.L_29:
        /*0008*/ 	.byte	0x04, 0x17
        /*000a*/ 	.short	(.L_31 - .L_30)
.L_30:
        /*000c*/ 	.word	0x00000000
        /*0010*/ 	.short	0x0003
        /*0012*/ 	.short	0x0014
        /*0014*/ 	.byte	0x00, 0xf0, 0x11, 0x00


	//----- nvinfo : EIATTR_KPARAM_INFO
	.align		4
.L_31:
        /*0018*/ 	.byte	0x04, 0x17
        /*001a*/ 	.short	(.L_33 - .L_32)
.L_32:
        /*001c*/ 	.word	0x00000000
        /*0020*/ 	.short	0x0002
        /*0022*/ 	.short	0x0010
        /*0024*/ 	.byte	0x00, 0xf0, 0x11, 0x00


	//----- nvinfo : EIATTR_KPARAM_INFO
	.align		4
.L_33:
        /*0028*/ 	.byte	0x04, 0x17
        /*002a*/ 	.short	(.L_35 - .L_34)
.L_34:
        /*002c*/ 	.word	0x00000000
        /*0030*/ 	.short	0x0001
        /*0032*/ 	.short	0x0008
        /*0034*/ 	.byte	0x00, 0xf5, 0x21, 0x00


	//----- nvinfo : EIATTR_KPARAM_INFO
	.align		4
.L_35:
        /*0038*/ 	.byte	0x04, 0x17
        /*003a*/ 	.short	(.L_37 - .L_36)
.L_36:
        /*003c*/ 	.word	0x00000000
        /*0040*/ 	.short	0x0000
        /*0042*/ 	.short	0x0000
        /*0044*/ 	.byte	0x00, 0xf5, 0x21, 0x00


	//----- nvinfo : EIATTR_SPARSE_MMA_MASK
	.align		4
.L_37:
        /*0048*/ 	.byte	0x03, 0x50
        /*004a*/ 	.short	0x0000


	//----- nvinfo : EIATTR_MAXREG_COUNT
	.align		4
        /*004c*/ 	.byte	0x03, 0x1b
        /*004e*/ 	.short	0x00ff


	//----- nvinfo : EIATTR_MERCURY_ISA_VERSION
	.align		4
        /*0050*/ 	.byte	0x03, 0x5f
        /*0052*/ 	.short	0x0101


	//----- nvinfo : EIATTR_VRC_CTA_INIT_COUNT
	.align		4
        /*0054*/ 	.byte	0x02, 0x4a
	.zero		1
	.zero		1


	//----- nvinfo : EIATTR_EXIT_INSTR_OFFSETS
	.align		4
        /*0058*/ 	.byte	0x04, 0x1c
        /*005a*/ 	.short	(.L_39 - .L_38)


	//   ....[0]....
.L_38:
        /*005c*/ 	.word	0x00000070


	//   ....[1]....
        /*0060*/ 	.word	0x00000110


	//----- nvinfo : EIATTR_CBANK_PARAM_SIZE
	.align		4
.L_39:
        /*0064*/ 	.byte	0x03, 0x19
        /*0066*/ 	.short	0x0018


	//----- nvinfo : EIATTR_PARAM_CBANK
	.align		4
        /*0068*/ 	.byte	0x04, 0x0a
        /*006a*/ 	.short	(.L_41 - .L_40)
	.align		4
.L_40:
        /*006c*/ 	.word	index@(.nv.constant0._Z20vectorScalarMultiplyPKfPffi)
        /*0070*/ 	.short	0x0380
        /*0072*/ 	.short	0x0018


	//----- nvinfo : EIATTR_SW_WAR
	.align		4
.L_41:
        /*0074*/ 	.byte	0x04, 0x36
        /*0076*/ 	.short	(.L_43 - .L_42)
.L_42:
        /*0078*/ 	.word	0x00000008
.L_43:


//--------------------- .nv.callgraph             --------------------------
	.section	.nv.callgraph,"",@"SHT_CUDA_CALLGRAPH"
	.align	4
	.sectionentsize	8
	.align		4
        /*0000*/ 	.word	0x00000000
	.align		4
        /*0004*/ 	.word	0xffffffff
	.align		4
        /*0008*/ 	.word	0x00000000
	.align		4
        /*000c*/ 	.word	0xfffffffe
	.align		4
        /*0010*/ 	.word	0x00000000
	.align		4
        /*0014*/ 	.word	0xfffffffd
	.align		4
        /*0018*/ 	.word	0x00000000
	.align		4
        /*001c*/ 	.word	0xfffffffc


//--------------------- .text._Z30vectorScalarMultiply_coalescedPKfPffi --------------------------
	.section	.text._Z30vectorScalarMultiply_coalescedPKfPffi,"ax",@progbits
	.align	128
        .global         _Z30vectorScalarMultiply_coalescedPKfPffi
        .type           _Z30vectorScalarMultiply_coalescedPKfPffi,@function
        .size           _Z30vectorScalarMultiply_coalescedPKfPffi,(.L_x_2 - _Z30vectorScalarMultiply_coalescedPKfPffi)
        .other          _Z30vectorScalarMultiply_coalescedPKfPffi,@"STO_CUDA_ENTRY STV_DEFAULT"
_Z30vectorScalarMultiply_coalescedPKfPffi:
.text._Z30vectorScalarMultiply_coalescedPKfPffi:
[----:B------:R-:W-:Y:S01]  /*0000*/  LDC R1, c[0x0][0x37c] ;  /* 0x0000df00ff017b82 */ /* 0x000fe20000000800 */
[----:B------:R-:W0:Y:S07]  /*0010*/  S2R R5, SR_CTAID.X ;  /* 0x0000000000057919 */ /* 0x000e2e0000002500 */
[----:B------:R-:W1:Y:S01]  /*0020*/  LDC.64 R2, c[0x0][0x380] ;  /* 0x0000e000ff027b82 */ /* 0x000e620000000a00 */
[----:B------:R-:W0:Y:S01]  /*0030*/  LDCU UR4, c[0x0][0x360] ;  /* 0x00006c00ff0477ac */ /* 0x000e220008000800 */
[----:B------:R-:W0:Y:S01]  /*0040*/  S2R R0, SR_TID.X ;  /* 0x0000000000007919 */ /* 0x000e220000002100 */
[----:B------:R-:W2:Y:S05]  /*0050*/  LDCU.64 UR6, c[0x0][0x358] ;  /* 0x00006b00ff0677ac */ /* 0x000eaa0008000a00 */
[----:B------:R-:W3:Y:S01]  /*0060*/  S2UR UR5, SR_CgaCtaId ;  /* 0x00000000000579c3 */ /* 0x000ee20000008800 */
[----:B------:R-:W4:Y:S01]  /*0070*/  LDCU UR8, c[0x0][0x394] ;  /* 0x00007280ff0877ac */ /* 0x000f220008000800 */
[----:B0-----:R-:W-:-:S04]  /*0080*/  IMAD R5, R5, UR4, R0 ;  /* 0x0000000405057c24 */ /* 0x001fc8000f8e0200 */
[----:B-1----:R-:W-:-:S06]  /*0090*/  IMAD.WIDE R2, R5, 0x4, R2 ;  /* 0x0000000405027825 */ /* 0x002fcc00078e0202 */
[----:B--2---:R-:W2:Y:S01]  /*00a0*/  LDG.E R2, desc[UR6][R2.64] ;  /* 0x0000000602027981 */ /* 0x004ea2000c1e1900 */
[----:B------:R-:W-:Y:S01]  /*00b0*/  UMOV UR4, 0x400 ;  /* 0x0000040000047882 */ /* 0x000fe20000000000 */
[----:B----4-:R-:W-:Y:S01]  /*00c0*/  ISETP.GE.AND P0, PT, R5, UR8, PT ;  /* 0x0000000805007c0c */ /* 0x010fe2000bf06270 */
[----:B---3--:R-:W-:-:S06]  /*00d0*/  ULEA UR4, UR5, UR4, 0x18 ;  /* 0x0000000405047291 */ /* 0x008fcc000f8ec0ff */
[----:B------:R-:W-:-:S05]  /*00e0*/  LEA R7, R0, UR4, 0x2 ;  /* 0x0000000400077c11 */ /* 0x000fca000f8e10ff */
[----:B--2---:R0:W-:Y:S01]  /*00f0*/  STS [R7], R2 ;  /* 0x0000000207007388 */ /* 0x0041e20000000800 */
[----:B------:R-:W-:Y:S06]  /*0100*/  BAR.SYNC.DEFER_BLOCKING 0x0 ;  /* 0x0000000000007b1d */ /* 0x000fec0000010000 */
[----:B------:R-:W-:Y:S05]  /*0110*/  @P0 EXIT ;  /* 0x000000000000094d */ /* 0x000fea0003800000 */
[----:B0-----:R-:W0:Y:S01]  /*0120*/  LDS R7, [R7] ;  /* 0x0000000007077984 */ /* 0x001e220000000800 */
[----:B------:R-:W1:Y:S01]  /*0130*/  LDC.64 R2, c[0x0][0x388] ;  /* 0x0000e200ff027b82 */ /* 0x000e620000000a00 */
[----:B------:R-:W0:Y:S01]  /*0140*/  LDCU UR4, c[0x0][0x390] ;  /* 0x00007200ff0477ac */ /* 0x000e220008000800 */
[----:B-1----:R-:W-:-:S04]  /*0150*/  IMAD.WIDE R2, R5, 0x4, R2 ;  /* 0x0000000405027825 */ /* 0x002fc800078e0202 */
[----:B0-----:R-:W-:-:S05]  /*0160*/  FMUL R5, R7, UR4 ;  /* 0x0000000407057c20 */ /* 0x001fca0008400000 */
[----:B------:R-:W-:Y:S01]  /*0170*/  STG.E desc[UR6][R2.64], R5 ;  /* 0x0000000502007986 */ /* 0x000fe2000c101906 */
[----:B------:R-:W-:Y:S05]  /*0180*/  EXIT ;  /* 0x000000000000794d */ /* 0x000fea0003800000 */
.L_x_0:
[----:B------:R-:W-:-:S00]  /*0190*/  BRA `(.L_x_0) ;  /* 0xfffffffc00fc7947 */ /* 0x000fc0000383ffff */
[----:B------:R-:W-:-:S00]  /*01a0*/  NOP ;  /* 0x0000000000007918 */ /* 0x000fc00000000000 */
        /* <DEDUP_REMOVED lines=13> */
.L_x_2:


//--------------------- .text._Z20vectorScalarMultiplyPKfPffi --------------------------
	.section	.text._Z20vectorScalarMultiplyPKfPffi,"ax",@progbits
	.align	128
        .global         _Z20vectorScalarMultiplyPKfPffi
        .type           _Z20vectorScalarMultiplyPKfPffi,@function
        .size           _Z20vectorScalarMultiplyPKfPffi,(.L_x_3 - _Z20vectorScalarMultiplyPKfPffi)
        .other          _Z20vectorScalarMultiplyPKfPffi,@"STO_CUDA_ENTRY STV_DEFAULT"
_Z20vectorScalarMultiplyPKfPffi:
.text._Z20vectorScalarMultiplyPKfPffi:
[----:B------:R-:W-:Y:S01]  /*0000*/  LDC R1, c[0x0][0x37c] ;  /* 0x0000df00ff017b82 */ /* 0x000fe20000000800 */
[----:B------:R-:W0:Y:S01]  /*0010*/  S2R R7, SR_CTAID.X ;  /* 0x0000000000077919 */ /* 0x000e220000002500 */
[----:B------:R-:W0:Y:S01]  /*0020*/  LDCU UR4, c[0x0][0x360] ;  /* 0x00006c00ff0477ac */ /* 0x000e220008000800 */
[----:B------:R-:W0:Y:S01]  /*0030*/  S2R R0, SR_TID.X ;  /* 0x0000000000007919 */ /* 0x000e220000002100 */
[----:B------:R-:W1:Y:S01]  /*0040*/  LDCU UR5, c[0x0][0x394] ;  /* 0x00007280ff0577ac */ /* 0x000e620008000800 */
[----:B0-----:R-:W-:-:S05]  /*0050*/  IMAD R7, R7, UR4, R0 ;  /* 0x0000000407077c24 */ /* 0x001fca000f8e0200 */
[----:B-1----:R-:W-:-:S13]  /*0060*/  ISETP.GE.AND P0, PT, R7, UR5, PT ;  /* 0x0000000507007c0c */ /* 0x002fda000bf06270 */
[----:B------:R-:W-:Y:S05]  /*0070*/  @P0 EXIT ;  /* 0x000000000000094d */ /* 0x000fea0003800000 */
[----:B------:R-:W0:Y:S01]  /*0080*/  LDC.64 R2, c[0x0][0x380] ;  /* 0x0000e000ff027b82 */ /* 0x000e220000000a00 */
[----:B------:R-:W1:Y:S01]  /*0090*/  LDCU.64 UR4, c[0x0][0x358] ;  /* 0x00006b00ff0477ac */ /* 0x000e620008000a00 */
[----:B------:R-:W2:Y:S06]  /*00a0*/  LDCU UR6, c[0x0][0x390] ;  /* 0x00007200ff0677ac */ /* 0x000eac0008000800 */
[----:B------:R-:W3:Y:S01]  /*00b0*/  LDC.64 R4, c[0x0][0x388] ;  /* 0x0000e200ff047b82 */ /* 0x000ee20000000a00 */
[----:B0-----:R-:W-:-:S06]  /*00c0*/  IMAD.WIDE R2, R7, 0x4, R2 ;  /* 0x0000000407027825 */ /* 0x001fcc00078e0202 */
[----:B-1----:R-:W2:Y:S01]  /*00d0*/  LDG.E R2, desc[UR4][R2.64] ;  /* 0x0000000402027981 */ /* 0x002ea2000c1e1900 */
[----:B---3--:R-:W-:-:S04]  /*00e0*/  IMAD.WIDE R4, R7, 0x4, R4 ;  /* 0x0000000407047825 */ /* 0x008fc800078e0204 */
[----:B--2---:R-:W-:-:S05]  /*00f0*/  FMUL R7, R2, UR6 ;  /* 0x0000000602077c20 */ /* 0x004fca0008400000 */
[----:B------:R-:W-:Y:S01]  /*0100*/  STG.E desc[UR4][R4.64], R7 ;  /* 0x0000000704007986 */ /* 0x000fe2000c101904 */
[----:B------:R-:W-:Y:S05]  /*0110*/  EXIT ;  /* 0x000000000000794d */ /* 0x000fea0003800000 */
.L_x_1:
        /* <DEDUP_REMOVED lines=14> */
.L_x_3:


//--------------------- .nv.shared._Z30vectorScalarMultiply_coalescedPKfPffi --------------------------
	.section	.nv.shared._Z30vectorScalarMultiply_coalescedPKfPffi,"aw",@nobits
	.sectionflags	@""
	.align	4
.nv.shared._Z30vectorScalarMultiply_coalescedPKfPffi:
	.zero		1088


//--------------------- .nv.shared.reserved.0     --------------------------
	.section	.nv.shared.reserved.0,"aw",@nobits
	.weak		__nv_reservedSMEM_offset_0_alias
	.size		__nv_reservedSMEM_offset_0_alias, 0, 64
	.other		__nv_reservedSMEM_offset_0_alias,@"STO_CUDA_RESERVED_SHARED STV_DEFAULT"
__nv_reservedSMEM_offset_0_alias:
	.zero		0
	.zero		64


//--------------------- .nv.constant0._Z30vectorScalarMultiply_coalescedPKfPffi --------------------------
	.section	.nv.constant0._Z30vectorScalarMultiply_coalescedPKfPffi,"a",@progbits
	.sectionflags	@""
	.align	4
.nv.constant0._Z30vectorScalarMultiply_coalescedPKfPffi:
	.zero		920


//--------------------- .nv.constant0._Z20vectorScalarMultiplyPKfPffi --------------------------
	.section	.nv.constant0._Z20vectorScalarMultiplyPKfPffi,"a",@progbits
	.sectionflags	@""
	.align	4
.nv.constant0._Z20vectorScalarMultiplyPKfPffi:
	.zero		920


//--------------------- SYMBOLS --------------------------

	.type		.nv.reservedSmem.offset0,@object
	.size		.nv.reservedSmem.offset0,0x4
	.type		.nv.reservedSmem.cap,@object
	.size		.nv.reservedSmem.cap,0x4
